//
// Generated by NVIDIA NVVM Compiler
//
// Compiler Build ID: CL-36424714
// Cuda compilation tools, release 13.0, V13.0.88
// Based on NVVM 20.0.0
//

.version 9.0
.target sm_100
.address_size 64

	// .globl	_Z6kernelPKfS0_Pfi

.visible .entry _Z6kernelPKfS0_Pfi(
	.param .u64 .ptr .align 1 _Z6kernelPKfS0_Pfi_param_0,
	.param .u64 .ptr .align 1 _Z6kernelPKfS0_Pfi_param_1,
	.param .u64 .ptr .align 1 _Z6kernelPKfS0_Pfi_param_2,
	.param .u32 _Z6kernelPKfS0_Pfi_param_3
)
{
	.reg .pred 	%p<4>;
	.reg .b32 	%r<13>;
	.reg .b32 	%f<8>;
	.reg .b64 	%rd<11>;

	ld.param.u64 	%rd4, [_Z6kernelPKfS0_Pfi_param_0];
	ld.param.u64 	%rd5, [_Z6kernelPKfS0_Pfi_param_1];
	ld.param.u64 	%rd6, [_Z6kernelPKfS0_Pfi_param_2];
	ld.param.u32 	%r6, [_Z6kernelPKfS0_Pfi_param_3];
	setp.lt.s32 	%p1, %r6, 1;
	@%p1 bra 	$L__BB0_5;
	mov.u32 	%r8, %ntid.x;
	mov.u32 	%r9, %nctaid.x;
	mul.lo.s32 	%r1, %r8, %r9;
	mov.u32 	%r10, %tid.x;
	mov.u32 	%r11, %ctaid.x;
	mad.lo.s32 	%r2, %r8, %r11, %r10;
	cvta.to.global.u64 	%rd1, %rd4;
	cvta.to.global.u64 	%rd2, %rd5;
	cvta.to.global.u64 	%rd3, %rd6;
	mov.b32 	%r12, 0;
$L__BB0_2:
	add.s32 	%r4, %r2, %r12;
	setp.ge.s32 	%p2, %r4, %r6;
	@%p2 bra 	$L__BB0_4;
	mul.wide.s32 	%rd7, %r4, 4;
	add.s64 	%rd8, %rd1, %rd7;
	ld.global.f32 	%f1, [%rd8];
	add.s64 	%rd9, %rd2, %rd7;
	ld.global.f32 	%f2, [%rd9];
	add.f32 	%f3, %f1, %f2;
	add.s64 	%rd10, %rd3, %rd7;
	st.global.f32 	[%rd10], %f3;
	ld.global.f32 	%f4, [%rd8];
	add.f32 	%f5, %f3, %f4;
	st.global.f32 	[%rd10], %f5;
	ld.global.f32 	%f6, [%rd9];
	add.f32 	%f7, %f5, %f6;
	st.global.f32 	[%rd10], %f7;
$L__BB0_4:
	add.s32 	%r12, %r12, %r1;
	setp.lt.s32 	%p3, %r12, %r6;
	@%p3 bra 	$L__BB0_2;
$L__BB0_5:
	ret;

}


// ===== COMPILED SASS (sm_100) =====

	.target	sm_100

	.elftype	@"ET_EXEC"


//--------------------- .note.nv.tkinfo           --------------------------
	.section	.note.nv.tkinfo,"",@"SHT_NOTE"
	.sectionflags	@"SHF_NOTE_NV_TKINFO"
	.tkinfo
        /*0018*/ 	.word	0x00000002
        /*0030*/ 	.string	""
        /*0030*/ 	.string	"ptxas"
        /*0030*/ 	.string	"Cuda compilation tools, release 13.0, V13.0.88"
        /*0030*/ 	.string	"Build cuda_13.0.r13.0/compiler.36424714_0"
        /*0030*/ 	.string	"-arch sm_100 -m 64 "



//--------------------- .note.nv.cuinfo           --------------------------
	.section	.note.nv.cuinfo,"",@"SHT_NOTE"
	.sectionflags	@"SHF_NOTE_NV_CUINFO"
        /*0018*/ 	.short	0x0002
        /*001a*/ 	.short	0x0064
        /*001c*/ 	.short	0x0082
	.zero		2


//--------------------- .nv.info                  --------------------------
	.section	.nv.info,"",@"SHT_CUDA_INFO"
	.align	4


	//----- nvinfo : EIATTR_REGCOUNT
	.align		4
        /*0000*/ 	.byte	0x04, 0x2f
        /*0002*/ 	.short	(.L_1 - .L_0)
	.align		4
.L_0:
        /*0004*/ 	.word	index@(_Z6kernelPKfS0_Pfi)
        /*0008*/ 	.word	0x00000016


	//----- nvinfo : EIATTR_FRAME_SIZE
	.align		4
.L_1:
        /*000c*/ 	.byte	0x04, 0x11
        /*000e*/ 	.short	(.L_3 - .L_2)
	.align		4
.L_2:
        /*0010*/ 	.word	index@(_Z6kernelPKfS0_Pfi)
        /*0014*/ 	.word	0x00000000


	//----- nvinfo : EIATTR_MIN_STACK_SIZE
	.align		4
.L_3:
        /*0018*/ 	.byte	0x04, 0x12
        /*001a*/ 	.short	(.L_5 - .L_4)
	.align		4
.L_4:
        /*001c*/ 	.word	index@(_Z6kernelPKfS0_Pfi)
        /*0020*/ 	.word	0x00000000
.L_5:


//--------------------- .nv.compat                --------------------------
	.section	.nv.compat,"",@"SHT_CUDA_COMPAT_INFO"
	.align	4
        /*0000*/ 	.byte	0x02, 0x09, 0x00, 0x00, 0x02, 0x02, 0x01, 0x00, 0x02, 0x05, 0x05, 0x00, 0x03, 0x07, 0x01, 0x01
        /*0010*/ 	.byte	0x02, 0x03, 0x00, 0x00, 0x02, 0x06, 0x01, 0x00, 0x04, 0x0b, 0x08, 0x00, 0x09, 0x00, 0x00, 0x00
        /*0020*/ 	.byte	0x00, 0x00, 0x00, 0x00


//--------------------- .nv.info._Z6kernelPKfS0_Pfi --------------------------
	.section	.nv.info._Z6kernelPKfS0_Pfi,"",@"SHT_CUDA_INFO"
	.sectionflags	@""
	.align	4


	//----- nvinfo : EIATTR_CUDA_API_VERSION
	.align		4
        /*0000*/ 	.byte	0x04, 0x37
        /*0002*/ 	.short	(.L_7 - .L_6)
.L_6:
        /*0004*/ 	.word	0x00000082


	//----- nvinfo : EIATTR_KPARAM_INFO
	.align		4
.L_7:
        /*0008*/ 	.byte	0x04, 0x17
        /*000a*/ 	.short	(.L_9 - .L_8)
.L_8:
        /*000c*/ 	.word	0x00000000
        /*0010*/ 	.short	0x0003
        /*0012*/ 	.short	0x0018
        /*0014*/ 	.byte	0x00, 0xf0, 0x11, 0x00


	//----- nvinfo : EIATTR_KPARAM_INFO
	.align		4
.L_9:
        /*0018*/ 	.byte	0x04, 0x17
        /*001a*/ 	.short	(.L_11 - .L_10)
.L_10:
        /*001c*/ 	.word	0x00000000
        /*0020*/ 	.short	0x0002
        /*0022*/ 	.short	0x0010
        /*0024*/ 	.byte	0x00, 0xf5, 0x21, 0x00


	//----- nvinfo : EIATTR_KPARAM_INFO
	.align		4
.L_11:
        /*0028*/ 	.byte	0x04, 0x17
        /*002a*/ 	.short	(.L_13 - .L_12)
.L_12:
        /*002c*/ 	.word	0x00000000
        /*0030*/ 	.short	0x0001
        /*0032*/ 	.short	0x0008
        /*0034*/ 	.byte	0x00, 0xf5, 0x21, 0x00


	//----- nvinfo : EIATTR_KPARAM_INFO
	.align		4
.L_13:
        /*0038*/ 	.byte	0x04, 0x17
        /*003a*/ 	.short	(.L_15 - .L_14)
.L_14:
        /*003c*/ 	.word	0x00000000
        /*0040*/ 	.short	0x0000
        /*0042*/ 	.short	0x0000
        /*0044*/ 	.byte	0x00, 0xf5, 0x21, 0x00


	//----- nvinfo : EIATTR_SPARSE_MMA_MASK
	.align		4
.L_15:
        /*0048*/ 	.byte	0x03, 0x50
        /*004a*/ 	.short	0x0000


	//----- nvinfo : EIATTR_MAXREG_COUNT
	.align		4
        /*004c*/ 	.byte	0x03, 0x1b
        /*004e*/ 	.short	0x00ff


	//----- nvinfo : EIATTR_MERCURY_ISA_VERSION
	.align		4
        /*0050*/ 	.byte	0x03, 0x5f
        /*0052*/ 	.short	0x0101


	//----- nvinfo : EIATTR_VRC_CTA_INIT_COUNT
	.align		4
        /*0054*/ 	.byte	0x02, 0x4a
	.zero		1
	.zero		1


	//----- nvinfo : EIATTR_EXIT_INSTR_OFFSETS
	.align		4
        /*0058*/ 	.byte	0x04, 0x1c
        /*005a*/ 	.short	(.L_17 - .L_16)


	//   ....[0]....
.L_16:
        /*005c*/ 	.word	0x00000030


	//   ....[1]....
        /*0060*/ 	.word	0x00000250


	//----- nvinfo : EIATTR_CRS_STACK_SIZE
	.align		4
.L_17:
        /*0064*/ 	.byte	0x04, 0x1e
        /*0066*/ 	.short	(.L_19 - .L_18)
.L_18:
        /*0068*/ 	.word	0x00000000


	//----- nvinfo : EIATTR_CBANK_PARAM_SIZE
	.align		4
.L_19:
        /*006c*/ 	.byte	0x03, 0x19
        /*006e*/ 	.short	0x001c


	//----- nvinfo : EIATTR_PARAM_CBANK
	.align		4
        /*0070*/ 	.byte	0x04, 0x0a
        /*0072*/ 	.short	(.L_21 - .L_20)
	.align		4
.L_20:
        /*0074*/ 	.word	index@(.nv.constant0._Z6kernelPKfS0_Pfi)
        /*0078*/ 	.short	0x0380
        /*007a*/ 	.short	0x001c


	//----- nvinfo : EIATTR_SW_WAR
	.align		4
.L_21:
        /*007c*/ 	.byte	0x04, 0x36
        /*007e*/ 	.short	(.L_23 - .L_22)
.L_22:
        /*0080*/ 	.word	0x00000008
.L_23:


//--------------------- .nv.callgraph             --------------------------
	.section	.nv.callgraph,"",@"SHT_CUDA_CALLGRAPH"
	.align	4
	.sectionentsize	8
	.align		4
        /*0000*/ 	.word	0x00000000
	.align		4
        /*0004*/ 	.word	0xffffffff
	.align		4
        /*0008*/ 	.word	0x00000000
	.align		4
        /*000c*/ 	.word	0xfffffffe
	.align		4
        /*0010*/ 	.word	0x00000000
	.align		4
        /*0014*/ 	.word	0xfffffffd
	.align		4
        /*0018*/ 	.word	0x00000000
	.align		4
        /*001c*/ 	.word	0xfffffffc


//--------------------- .text._Z6kernelPKfS0_Pfi  --------------------------
	.section	.text._Z6kernelPKfS0_Pfi,"ax",@progbits
	.align	128
        .global         _Z6kernelPKfS0_Pfi
        .type           _Z6kernelPKfS0_Pfi,@function
        .size           _Z6kernelPKfS0_Pfi,(.L_x_4 - _Z6kernelPKfS0_Pfi)
        .other          _Z6kernelPKfS0_Pfi,@"STO_CUDA_ENTRY STV_DEFAULT"
_Z6kernelPKfS0_Pfi:
.text._Z6kernelPKfS0_Pfi:
[----:B------:R-:W-:Y:S08]  /*0000*/  LDC R1, c[0x0][0x37c] ;  /* 0x0000df00ff017b82 */ /* 0x000ff00000000800 */
[----:B------:R-:W0:Y:S02]  /*0010*/  LDC R0, c[0x0][0x398] ;  /* 0x0000e600ff007b82 */ /* 0x000e240000000800 */
[----:B0-----:R-:W-:-:S13]  /*0020*/  ISETP.GE.AND P0, PT, R0, 0x1, PT ;  /* 0x000000010000780c */ /* 0x001fda0003f06270 */
[----:B------:R-:W-:Y:S05]  /*0030*/  @!P0 EXIT ;  /* 0x000000000000894d */ /* 0x000fea0003800000 */
[----:B------:R-:W0:Y:S01]  /*0040*/  S2R R0, SR_TID.X ;  /* 0x0000000000007919 */ /* 0x000e220000002100 */
[----:B------:R-:W1:Y:S01]  /*0050*/  LDC.64 R6, c[0x0][0x390] ;  /* 0x0000e400ff067b82 */ /* 0x000e620000000a00 */
[----:B------:R-:W2:Y:S01]  /*0060*/  LDCU UR4, c[0x0][0x360] ;  /* 0x00006c00ff0477ac */ /* 0x000ea20008000800 */
[----:B------:R-:W0:Y:S01]  /*0070*/  S2R R9, SR_CTAID.X ;  /* 0x0000000000097919 */ /* 0x000e220000002500 */
[----:B------:R-:W2:Y:S05]  /*0080*/  LDCU UR5, c[0x0][0x370] ;  /* 0x00006e00ff0577ac */ /* 0x000eaa0008000800 */
[----:B------:R-:W3:Y:S01]  /*0090*/  LDC.64 R4, c[0x0][0x380] ;  /* 0x0000e000ff047b82 */ /* 0x000ee20000000a00 */
[----:B------:R-:W4:Y:S01]  /*00a0*/  LDCU.64 UR6, c[0x0][0x358] ;  /* 0x00006b00ff0677ac */ /* 0x000f220008000a00 */
[----:B------:R-:W0:Y:S06]  /*00b0*/  LDCU UR8, c[0x0][0x398] ;  /* 0x00007300ff0877ac */ /* 0x000e2c0008000800 */
[----:B------:R-:W1:Y:S01]  /*00c0*/  LDC.64 R2, c[0x0][0x388] ;  /* 0x0000e200ff027b82 */ /* 0x000e620000000a00 */
[----:B--2---:R-:W-:-:S02]  /*00d0*/  UIMAD UR5, UR4, UR5, URZ ;  /* 0x00000005040572a4 */ /* 0x004fc4000f8e02ff */
[----:B0-----:R-:W-:Y:S01]  /*00e0*/  IMAD R0, R9, UR4, R0 ;  /* 0x0000000409007c24 */ /* 0x001fe2000f8e0200 */
[----:B----4-:R-:W-:-:S09]  /*00f0*/  UMOV UR4, URZ ;  /* 0x000000ff00047c82 */ /* 0x010fd20008000000 */
.L_x_2:
[----:B0-----:R-:W-:Y:S01]  /*0100*/  IADD3 R13, PT, PT, R0, UR4, RZ ;  /* 0x00000004000d7c10 */ /* 0x001fe2000fffe0ff */
[----:B------:R-:W-:Y:S01]  /*0110*/  UIADD3 UR4, UPT, UPT, UR5, UR4, URZ ;  /* 0x0000000405047290 */ /* 0x000fe2000fffe0ff */
[----:B------:R-:W-:Y:S02]  /*0120*/  BSSY.RECONVERGENT B0, `(.L_x_0) ;  /* 0x0000011000007945 */ /* 0x000fe40003800200 */
[----:B------:R-:W-:Y:S01]  /*0130*/  ISETP.GE.AND P0, PT, R13, UR8, PT ;  /* 0x000000080d007c0c */ /* 0x000fe2000bf06270 */
[----:B------:R-:W-:-:S12]  /*0140*/  UISETP.GE.AND UP0, UPT, UR4, UR8, UPT ;  /* 0x000000080400728c */ /* 0x000fd8000bf06270 */
[----:B------:R-:W-:Y:S05]  /*0150*/  @P0 BRA `(.L_x_1) ;  /* 0x0000000000340947 */ /* 0x000fea0003800000 */
[----:B---3--:R-:W-:-:S04]  /*0160*/  IMAD.WIDE R8, R13, 0x4, R4 ;  /* 0x000000040d087825 */ /* 0x008fc800078e0204 */
[C---:B-1----:R-:W-:Y:S01]  /*0170*/  IMAD.WIDE R10, R13.reuse, 0x4, R2 ;  /* 0x000000040d0a7825 */ /* 0x042fe200078e0202 */
[----:B------:R-:W2:Y:S04]  /*0180*/  LDG.E R14, desc[UR6][R8.64] ;  /* 0x00000006080e7981 */ /* 0x000ea8000c1e1900 */
[----:B------:R-:W2:Y:S01]  /*0190*/  LDG.E R15, desc[UR6][R10.64] ;  /* 0x000000060a0f7981 */ /* 0x000ea2000c1e1900 */
[----:B------:R-:W-:-:S04]  /*01a0*/  IMAD.WIDE R12, R13, 0x4, R6 ;  /* 0x000000040d0c7825 */ /* 0x000fc800078e0206 */
[----:B--2---:R-:W-:-:S05]  /*01b0*/  FADD R15, R14, R15 ;  /* 0x0000000f0e0f7221 */ /* 0x004fca0000000000 */
[----:B------:R0:W-:Y:S04]  /*01c0*/  STG.E desc[UR6][R12.64], R15 ;  /* 0x0000000f0c007986 */ /* 0x0001e8000c101906 */
[----:B------:R-:W2:Y:S02]  /*01d0*/  LDG.E R14, desc[UR6][R8.64] ;  /* 0x00000006080e7981 */ /* 0x000ea4000c1e1900 */
[----:B--2---:R-:W-:-:S05]  /*01e0*/  FADD R17, R15, R14 ;  /* 0x0000000e0f117221 */ /* 0x004fca0000000000 */
[----:B------:R0:W-:Y:S04]  /*01f0*/  STG.E desc[UR6][R12.64], R17 ;  /* 0x000000110c007986 */ /* 0x0001e8000c101906 */
[----:B------:R-:W2:Y:S02]  /*0200*/  LDG.E R14, desc[UR6][R10.64] ;  /* 0x000000060a0e7981 */ /* 0x000ea4000c1e1900 */
[----:B--2---:R-:W-:-:S05]  /*0210*/  FADD R19, R17, R14 ;  /* 0x0000000e11137221 */ /* 0x004fca0000000000 */
[----:B------:R0:W-:Y:S02]  /*0220*/  STG.E desc[UR6][R12.64], R19 ;  /* 0x000000130c007986 */ /* 0x0001e4000c101906 */
.L_x_1:
[----:B------:R-:W-:Y:S05]  /*0230*/  BSYNC.RECONVERGENT B0 ;  /* 0x0000000000007941 */ /* 0x000fea0003800200 */
.L_x_0:
[----:B------:R-:W-:Y:S05]  /*0240*/  BRA.U !UP0, `(.L_x_2) ;  /* 0xfffffffd08ac7547 */ /* 0x000fea000b83ffff */
[----:B------:R-:W-:Y:S05]  /*0250*/  EXIT ;  /* 0x000000000000794d */ /* 0x000fea0003800000 */
.L_x_3:
[----:B------:R-:W-:-:S00]  /*0260*/  BRA `(.L_x_3) ;  /* 0xfffffffc00fc7947 */ /* 0x000fc0000383ffff */
[----:B------:R-:W-:-:S00]  /*0270*/  NOP ;  /* 0x0000000000007918 */ /* 0x000fc00000000000 */
        /* <DEDUP_REMOVED lines=8> */
.L_x_4:


//--------------------- .nv.shared.reserved.0     --------------------------
	.section	.nv.shared.reserved.0,"aw",@nobits
	.weak		__nv_reservedSMEM_offset_0_alias
	.size		__nv_reservedSMEM_offset_0_alias, 0, 64
	.other		__nv_reservedSMEM_offset_0_alias,@"STO_CUDA_RESERVED_SHARED STV_DEFAULT"
__nv_reservedSMEM_offset_0_alias:
	.zero		0
	.zero		64


//--------------------- .nv.constant0._Z6kernelPKfS0_Pfi --------------------------
	.section	.nv.constant0._Z6kernelPKfS0_Pfi,"a",@progbits
	.sectionflags	@""
	.align	4
.nv.constant0._Z6kernelPKfS0_Pfi:
	.zero		924


//--------------------- SYMBOLS --------------------------

	.type		.nv.reservedSmem.offset0,@object
	.size		.nv.reservedSmem.offset0,0x4
